	.headerflags	@"EF_CUDA_TEXMODE_UNIFIED EF_CUDA_64BIT_ADDRESS EF_CUDA_ACCELERATORS EF_CUDA_SM90 EF_CUDA_VIRTUAL_SM(EF_CUDA_SM90)"
	.elftype	@"ET_EXEC"


//--------------------- .nv.info                  --------------------------
	.section	.nv.info,"",@"SHT_CUDA_INFO"
	.align	4


	//----- nvinfo : EIATTR_REGCOUNT
	.align		4
        /*0000*/ 	.byte	0x04, 0x2f
        /*0002*/ 	.short	(.L_1 - .L_0)
	.align		4
.L_0:
        /*0004*/ 	.word	index@(triton_poi_fused__softmax_mul_sum_29)
        /*0008*/ 	.word	0x00000026


	//----- nvinfo : EIATTR_MIN_STACK_SIZE
	.align		4
.L_1:
        /*000c*/ 	.byte	0x04, 0x12
        /*000e*/ 	.short	(.L_3 - .L_2)
	.align		4
.L_2:
        /*0010*/ 	.word	index@(triton_poi_fused__softmax_mul_sum_29)
        /*0014*/ 	.word	0x00000000


	//----- nvinfo : EIATTR_FRAME_SIZE
	.align		4
.L_3:
        /*0018*/ 	.byte	0x04, 0x11
        /*001a*/ 	.short	(.L_5 - .L_4)
	.align		4
.L_4:
        /*001c*/ 	.word	index@(triton_poi_fused__softmax_mul_sum_29)
        /*0020*/ 	.word	0x00000000


	//----- nvinfo : EIATTR_MIN_STACK_SIZE
	.align		4
.L_5:
        /*0024*/ 	.byte	0x04, 0x12
        /*0026*/ 	.short	(.L_7 - .L_6)
	.align		4
.L_6:
        /*0028*/ 	.word	index@(triton_poi_fused__softmax_mul_sum_29)
        /*002c*/ 	.word	0x00000000
.L_7:


//--------------------- .nv.info.triton_poi_fused__softmax_mul_sum_29 --------------------------
	.section	.nv.info.triton_poi_fused__softmax_mul_sum_29,"",@"SHT_CUDA_INFO"
	.sectionflags	@""
	.align	4


	//----- nvinfo : EIATTR_CUDA_API_VERSION
	.align		4
        /*0000*/ 	.byte	0x04, 0x37
        /*0002*/ 	.short	(.L_9 - .L_8)
.L_8:
        /*0004*/ 	.word	0x0000007c


	//----- nvinfo : EIATTR_KPARAM_INFO
	.align		4
.L_9:
        /*0008*/ 	.byte	0x04, 0x17
        /*000a*/ 	.short	(.L_11 - .L_10)
.L_10:
        /*000c*/ 	.word	0x00000000
        /*0010*/ 	.short	0x0003
        /*0012*/ 	.short	0x0018
        /*0014*/ 	.byte	0x00, 0xf0, 0x11, 0x00


	//----- nvinfo : EIATTR_KPARAM_INFO
	.align		4
.L_11:
        /*0018*/ 	.byte	0x04, 0x17
        /*001a*/ 	.short	(.L_13 - .L_12)
.L_12:
        /*001c*/ 	.word	0x00000000
        /*0020*/ 	.short	0x0002
        /*0022*/ 	.short	0x0010
        /*0024*/ 	.byte	0x00, 0xf4, 0x21, 0x00


	//----- nvinfo : EIATTR_KPARAM_INFO
	.align		4
.L_13:
        /*0028*/ 	.byte	0x04, 0x17
        /*002a*/ 	.short	(.L_15 - .L_14)
.L_14:
        /*002c*/ 	.word	0x00000000
        /*0030*/ 	.short	0x0001
        /*0032*/ 	.short	0x0008
        /*0034*/ 	.byte	0x00, 0xf4, 0x21, 0x00


	//----- nvinfo : EIATTR_KPARAM_INFO
	.align		4
.L_15:
        /*0038*/ 	.byte	0x04, 0x17
        /*003a*/ 	.short	(.L_17 - .L_16)
.L_16:
        /*003c*/ 	.word	0x00000000
        /*0040*/ 	.short	0x0000
        /*0042*/ 	.short	0x0000
        /*0044*/ 	.byte	0x00, 0xf4, 0x21, 0x00


	//----- nvinfo : EIATTR_SPARSE_MMA_MASK
	.align		4
.L_17:
        /*0048*/ 	.byte	0x03, 0x50
        /*004a*/ 	.short	0x0000


	//----- nvinfo : EIATTR_MAXREG_COUNT
	.align		4
        /*004c*/ 	.byte	0x03, 0x1b
        /*004e*/ 	.short	0x00ff


	//----- nvinfo : EIATTR_EXIT_INSTR_OFFSETS
	.align		4
        /*0050*/ 	.byte	0x04, 0x1c
        /*0052*/ 	.short	(.L_19 - .L_18)


	//   ....[0]....
.L_18:
        /*0054*/ 	.word	0x00001170


	//----- nvinfo : EIATTR_REQNTID
	.align		4
.L_19:
        /*0058*/ 	.byte	0x04, 0x10
        /*005a*/ 	.short	(.L_21 - .L_20)
.L_20:
        /*005c*/ 	.word	0x00000080
        /*0060*/ 	.word	0x00000001
        /*0064*/ 	.word	0x00000001


	//----- nvinfo : EIATTR_CBANK_PARAM_SIZE
	.align		4
.L_21:
        /*0068*/ 	.byte	0x03, 0x19
        /*006a*/ 	.short	0x001c


	//----- nvinfo : EIATTR_PARAM_CBANK
	.align		4
        /*006c*/ 	.byte	0x04, 0x0a
        /*006e*/ 	.short	(.L_23 - .L_22)
	.align		4
.L_22:
        /*0070*/ 	.word	index@(.nv.constant0.triton_poi_fused__softmax_mul_sum_29)
        /*0074*/ 	.short	0x0210
        /*0076*/ 	.short	0x001c


	//----- nvinfo : EIATTR_SW_WAR
	.align		4
.L_23:
        /*0078*/ 	.byte	0x04, 0x36
        /*007a*/ 	.short	(.L_25 - .L_24)
.L_24:
        /*007c*/ 	.word	0x00000008
.L_25:


//--------------------- .nv.callgraph             --------------------------
	.section	.nv.callgraph,"",@"SHT_CUDA_CALLGRAPH"
	.align	4
	.sectionentsize	8
	.align		4
        /*0000*/ 	.word	0x00000000
	.align		4
        /*0004*/ 	.word	0xffffffff
	.align		4
        /*0008*/ 	.word	0x00000000
	.align		4
        /*000c*/ 	.word	0xfffffffe
	.align		4
        /*0010*/ 	.word	0x00000000
	.align		4
        /*0014*/ 	.word	0xfffffffd
	.align		4
        /*0018*/ 	.word	0x00000000
	.align		4
        /*001c*/ 	.word	0xfffffffc


//--------------------- .text.triton_poi_fused__softmax_mul_sum_29 --------------------------
	.section	.text.triton_poi_fused__softmax_mul_sum_29,"ax",@progbits
	.align	128
        .global         triton_poi_fused__softmax_mul_sum_29
        .type           triton_poi_fused__softmax_mul_sum_29,@function
        .size           triton_poi_fused__softmax_mul_sum_29,(.L_x_1 - triton_poi_fused__softmax_mul_sum_29)
        .other          triton_poi_fused__softmax_mul_sum_29,@"STO_CUDA_ENTRY STV_DEFAULT"
triton_poi_fused__softmax_mul_sum_29:
.text.triton_poi_fused__softmax_mul_sum_29:
[----:B------:R-:W-:Y:S01]  /*0000*/  LDC R1, c[0x0][0x28] ;  /* 0x00000a00ff017b82 */ /* 0x000fe20000000800 */
[----:B------:R-:W1:Y:S07]  /*0010*/  S2R R0, SR_TID.X ;  /* 0x0000000000007919 */ /* 0x000e6e0000002100 */
[----:B------:R-:W2:Y:S01]  /*0020*/  LDC.64 R24, c[0x0][0x218] ;  /* 0x00008600ff187b82 */ /* 0x000ea20000000a00 */
[----:B------:R-:W-:Y:S01]  /*0030*/  ULDC.64 UR4, c[0x0][0x208] ;  /* 0x0000820000047ab9 */ /* 0x000fe20000000a00 */
[----:B------:R-:W3:Y:S01]  /*0040*/  S2R R5, SR_CTAID.X ;  /* 0x0000000000057919 */ /* 0x000ee20000002500 */
[----:B-1----:R-:W-:-:S02]  /*0050*/  SHF.L.U32 R0, R0, 0x2, RZ ;  /* 0x0000000200007819 */ /* 0x002fc400000006ff */
[----:B---3--:R-:W-:Y:S02]  /*0060*/  SHF.R.S32.HI R3, RZ, 0x15, R5 ;  /* 0x00000015ff037819 */ /* 0x008fe40000011405 */
[----:B------:R-:W-:Y:S02]  /*0070*/  LOP3.LUT R0, R0, 0x1fc, RZ, 0xc0, !PT ;  /* 0x000001fc00007812 */ /* 0x000fe400078ec0ff */
[----:B------:R-:W-:Y:S02]  /*0080*/  SGXT R3, R3, 0x1 ;  /* 0x000000010303781a */ /* 0x000fe40000000200 */
[----:B------:R-:W-:-:S04]  /*0090*/  LEA R0, R5, R0, 0xa ;  /* 0x0000000005007211 */ /* 0x000fc800078e50ff */
[CC--:B------:R-:W-:Y:S02]  /*00a0*/  LEA.HI R2, R3.reuse, R0.reuse, RZ, 0x9 ;  /* 0x0000000003027211 */ /* 0x0c0fe400078f48ff */
[----:B------:R-:W-:Y:S02]  /*00b0*/  LEA.HI R16, R3, R0, RZ, 0xf ;  /* 0x0000000003107211 */ /* 0x000fe400078f78ff */
[----:B------:R-:W-:Y:S02]  /*00c0*/  LOP3.LUT R3, R2, 0xfffffe00, RZ, 0xc0, !PT ;  /* 0xfffffe0002037812 */ /* 0x000fe400078ec0ff */
[----:B------:R-:W-:Y:S02]  /*00d0*/  SHF.R.S32.HI R5, RZ, 0xf, R16 ;  /* 0x0000000fff057819 */ /* 0x000fe40000011410 */
[----:B------:R-:W-:Y:S02]  /*00e0*/  IADD3 R18, R0, -R3, RZ ;  /* 0x8000000300127210 */ /* 0x000fe40007ffe0ff */
[----:B------:R-:W1:Y:S02]  /*00f0*/  LDC.64 R2, c[0x0][0x210] ;  /* 0x00008400ff027b82 */ /* 0x000e640000000a00 */
[----:B------:R-:W-:-:S05]  /*0100*/  LEA R5, R5, R18, 0x9 ;  /* 0x0000001205057211 */ /* 0x000fca00078e48ff */
[----:B--2---:R-:W-:-:S05]  /*0110*/  IMAD.WIDE R20, R5, 0x4, R24 ;  /* 0x0000000405147825 */ /* 0x004fca00078e0218 */
[----:B------:R-:W2:Y:S04]  /*0120*/  LDG.E.EL.128 R12, desc[UR4][R20.64] ;  /* 0x00000004140c7981 */ /* 0x000ea8000c2e1d00 */
[----:B------:R-:W3:Y:S01]  /*0130*/  LDG.E.EL.128 R8, desc[UR4][R20.64+0x2000] ;  /* 0x0020000414087981 */ /* 0x000ee2000c2e1d00 */
[----:B------:R-:W-:-:S05]  /*0140*/  IADD3 R5, R0, 0x20000, RZ ;  /* 0x0002000000057810 */ /* 0x000fca0007ffe0ff */
[----:B-1----:R-:W-:-:S04]  /*0150*/  IMAD.WIDE R4, R5, 0x4, R2 ;  /* 0x0000000405047825 */ /* 0x002fc800078e0202 */
[----:B------:R-:W-:Y:S02]  /*0160*/  IMAD.WIDE R28, R0, 0x4, R2 ;  /* 0x00000004001c7825 */ /* 0x000fe400078e0202 */
[----:B------:R-:W4:Y:S04]  /*0170*/  LDG.E.128 R4, desc[UR4][R4.64] ;  /* 0x0000000404047981 */ /* 0x000f28000c1e1d00 */
[----:B------:R-:W5:Y:S01]  /*0180*/  LDG.E.128 R32, desc[UR4][R28.64] ;  /* 0x000000041c207981 */ /* 0x000f62000c1e1d00 */
[----:B------:R-:W-:-:S03]  /*0190*/  IADD3 R16, R16, 0x200, RZ ;  /* 0x0000020010107810 */ /* 0x000fc60007ffe0ff */
[----:B------:R-:W4:Y:S01]  /*01a0*/  LDG.E.128 R28, desc[UR4][R28.64+0x800] ;  /* 0x000800041c1c7981 */ /* 0x000f22000c1e1d00 */
[C---:B--2---:R-:W-:Y:S02]  /*01b0*/  FSETP.NAN.AND P1, PT, R12.reuse, R12, PT ;  /* 0x0000000c0c00720b */ /* 0x044fe40003f28000 */
[----:B---3--:R-:W-:-:S04]  /*01c0*/  FSETP.GT.AND P0, PT, R12, R8, PT ;  /* 0x000000080c00720b */ /* 0x008fc80003f04000 */
[C---:B------:R-:W-:Y:S02]  /*01d0*/  FSEL R17, R12.reuse, R8, P0 ;  /* 0x000000080c117208 */ /* 0x040fe40000000000 */
[C---:B------:R-:W-:Y:S02]  /*01e0*/  FSETP.GT.AND P0, PT, R13.reuse, R9, PT ;  /* 0x000000090d00720b */ /* 0x040fe40003f04000 */
[----:B------:R-:W-:Y:S02]  /*01f0*/  FSEL R17, R12, R17, P1 ;  /* 0x000000110c117208 */ /* 0x000fe40000800000 */
[----:B------:R-:W-:-:S03]  /*0200*/  FSETP.NAN.AND P1, PT, R13, R13, PT ;  /* 0x0000000d0d00720b */ /* 0x000fc60003f28000 */
[--C-:B------:R-:W-:Y:S01]  /*0210*/  FADD R12, R12, -R17.reuse ;  /* 0x800000110c0c7221 */ /* 0x100fe20000000000 */
[----:B------:R-:W-:Y:S01]  /*0220*/  FADD R17, R8, -R17 ;  /* 0x8000001108117221 */ /* 0x000fe20000000000 */
[----:B------:R-:W-:Y:S02]  /*0230*/  FSEL R8, R13, R9, P0 ;  /* 0x000000090d087208 */ /* 0x000fe40000000000 */
[----:B------:R-:W-:Y:S01]  /*0240*/  FMUL R19, R12, 1.4426950216293334961 ;  /* 0x3fb8aa3b0c137820 */ /* 0x000fe20000400000 */
[----:B------:R-:W-:Y:S01]  /*0250*/  FMUL R20, R17, 1.4426950216293334961 ;  /* 0x3fb8aa3b11147820 */ /* 0x000fe20000400000 */
[----:B------:R-:W-:-:S03]  /*0260*/  FSEL R8, R13, R8, P1 ;  /* 0x000000080d087208 */ /* 0x000fc60000800000 */
[----:B------:R-:W-:Y:S02]  /*0270*/  FSETP.GEU.AND P0, PT, R19, -126, PT ;  /* 0xc2fc00001300780b */ /* 0x000fe40003f0e000 */
[--C-:B------:R-:W-:Y:S01]  /*0280*/  FADD R13, R13, -R8.reuse ;  /* 0x800000080d0d7221 */ /* 0x100fe20000000000 */
[----:B------:R-:W-:Y:S01]  /*0290*/  FADD R8, R9, -R8 ;  /* 0x8000000809087221 */ /* 0x000fe20000000000 */
[----:B------:R-:W-:Y:S02]  /*02a0*/  FSETP.GEU.AND P2, PT, R20, -126, PT ;  /* 0xc2fc00001400780b */ /* 0x000fe40003f4e000 */
[----:B------:R-:W-:Y:S01]  /*02b0*/  FMUL R21, R13, 1.4426950216293334961 ;  /* 0x3fb8aa3b0d157820 */ /* 0x000fe20000400000 */
[----:B------:R-:W-:Y:S01]  /*02c0*/  FMUL R22, R8, 1.4426950216293334961 ;  /* 0x3fb8aa3b08167820 */ /* 0x000fe20000400000 */
[----:B------:R-:W-:-:S03]  /*02d0*/  SHF.R.S32.HI R9, RZ, 0xf, R16 ;  /* 0x0000000fff097819 */ /* 0x000fc60000011410 */
[----:B------:R-:W-:Y:S02]  /*02e0*/  FSETP.GEU.AND P1, PT, R21, -126, PT ;  /* 0xc2fc00001500780b */ /* 0x000fe40003f2e000 */
[----:B------:R-:W-:Y:S01]  /*02f0*/  FSETP.GEU.AND P3, PT, R22, -126, PT ;  /* 0xc2fc00001600780b */ /* 0x000fe20003f6e000 */
[----:B------:R-:W-:Y:S01]  /*0300*/  @!P0 FMUL R19, R19, 0.5 ;  /* 0x3f00000013138820 */ /* 0x000fe20000400000 */
[----:B------:R-:W-:Y:S02]  /*0310*/  LEA R9, R9, R18, 0x9 ;  /* 0x0000001209097211 */ /* 0x000fe400078e48ff */
[----:B------:R-:W-:Y:S01]  /*0320*/  @!P2 FMUL R20, R20, 0.5 ;  /* 0x3f0000001414a820 */ /* 0x000fe20000400000 */
[----:B------:R-:W1:Y:S02]  /*0330*/  MUFU.EX2 R8, R19 ;  /* 0x0000001300087308 */ /* 0x000e640000000800 */
[----:B------:R-:W-:-:S04]  /*0340*/  IMAD.WIDE R24, R9, 0x4, R24 ;  /* 0x0000000409187825 */ /* 0x000fc800078e0218 */
[----:B------:R-:W-:Y:S02]  /*0350*/  @!P1 FMUL R21, R21, 0.5 ;  /* 0x3f00000015159820 */ /* 0x000fe40000400000 */
[----:B------:R-:W-:Y:S01]  /*0360*/  @!P3 FMUL R22, R22, 0.5 ;  /* 0x3f0000001616b820 */ /* 0x000fe20000400000 */
[----:B------:R-:W2:Y:S01]  /*0370*/  MUFU.EX2 R13, R20 ;  /* 0x00000014000d7308 */ /* 0x000ea20000000800 */
[----:B-1----:R-:W-:Y:S01]  /*0380*/  @!P0 FMUL R8, R8, R8 ;  /* 0x0000000808088220 */ /* 0x002fe20000400000 */
[----:B------:R-:W-:-:S06]  /*0390*/  FSETP.GT.AND P0, PT, R14, R10, PT ;  /* 0x0000000a0e00720b */ /* 0x000fcc0003f04000 */
[----:B------:R-:W1:Y:S01]  /*03a0*/  MUFU.EX2 R17, R21 ;  /* 0x0000001500117308 */ /* 0x000e620000000800 */
[----:B------:R-:W-:Y:S01]  /*03b0*/  FSEL R9, R14, R10, P0 ;  /* 0x0000000a0e097208 */ /* 0x000fe20000000000 */
[----:B--2---:R-:W-:-:S06]  /*03c0*/  @!P2 FMUL R13, R13, R13 ;  /* 0x0000000d0d0da220 */ /* 0x004fcc0000400000 */
[----:B------:R2:W3:Y:S01]  /*03d0*/  MUFU.EX2 R12, R22 ;  /* 0x00000016000c7308 */ /* 0x0004e20000000800 */
[----:B------:R-:W-:Y:S01]  /*03e0*/  FADD R18, R8, R13 ;  /* 0x0000000d08127221 */ /* 0x000fe20000000000 */
[----:B-1----:R-:W-:-:S04]  /*03f0*/  @!P1 FMUL R17, R17, R17 ;  /* 0x0000001111119220 */ /* 0x002fc80000400000 */
[C---:B------:R-:W-:Y:S01]  /*0400*/  FSETP.GT.AND P2, PT, R18.reuse, 8.50705917302346158658e+37, PT ;  /* 0x7e8000001200780b */ /* 0x040fe20003f44000 */
[----:B--2---:R-:W2:Y:S01]  /*0410*/  LDG.E.EL.128 R20, desc[UR4][R24.64+0x2000] ;  /* 0x0020000418147981 */ /* 0x004ea2000c2e1d00 */
[----:B------:R-:W-:Y:S02]  /*0420*/  FSETP.GEU.AND P4, PT, R18, 1.175494350822287508e-38, PT ;  /* 0x008000001200780b */ /* 0x000fe40003f8e000 */
[----:B------:R-:W-:Y:S01]  /*0430*/  FSETP.NAN.AND P1, PT, R14, R14, PT ;  /* 0x0000000e0e00720b */ /* 0x000fe20003f28000 */
[----:B---3--:R-:W-:-:S03]  /*0440*/  @!P3 FMUL R12, R12, R12 ;  /* 0x0000000c0c0cb220 */ /* 0x008fc60000400000 */
[----:B------:R-:W-:Y:S01]  /*0450*/  FSEL R9, R14, R9, P1 ;  /* 0x000000090e097208 */ /* 0x000fe20000800000 */
[----:B------:R-:W-:-:S04]  /*0460*/  FADD R16, R17, R12 ;  /* 0x0000000c11107221 */ /* 0x000fc80000000000 */
[----:B------:R-:W-:Y:S01]  /*0470*/  @P2 FMUL R18, R18, 0.25 ;  /* 0x3e80000012122820 */ /* 0x000fe20000400000 */
[----:B------:R-:W-:Y:S01]  /*0480*/  @P2 FMUL R8, R8, 0.25 ;  /* 0x3e80000008082820 */ /* 0x000fe20000400000 */
[----:B------:R-:W-:Y:S01]  /*0490*/  @P2 FMUL R13, R13, 0.25 ;  /* 0x3e8000000d0d2820 */ /* 0x000fe20000400000 */
[----:B------:R-:W-:Y:S01]  /*04a0*/  FSETP.GT.AND P3, PT, R16, 8.50705917302346158658e+37, PT ;  /* 0x7e8000001000780b */ /* 0x000fe20003f64000 */
[----:B------:R-:W-:Y:S01]  /*04b0*/  @!P4 FMUL R18, R18, 16777216 ;  /* 0x4b8000001212c820 */ /* 0x000fe20000400000 */
[----:B------:R-:W-:Y:S01]  /*04c0*/  FSETP.GEU.AND P5, PT, R16, 1.175494350822287508e-38, PT ;  /* 0x008000001000780b */ /* 0x000fe20003fae000 */
[----:B------:R-:W-:Y:S01]  /*04d0*/  @!P4 FMUL R8, R8, 16777216 ;  /* 0x4b8000000808c820 */ /* 0x000fe20000400000 */
[----:B------:R-:W-:Y:S01]  /*04e0*/  @!P4 FMUL R13, R13, 16777216 ;  /* 0x4b8000000d0dc820 */ /* 0x000fe20000400000 */
[--C-:B------:R-:W-:Y:S01]  /*04f0*/  FADD R14, R14, -R9.reuse ;  /* 0x800000090e0e7221 */ /* 0x100fe20000000000 */
[----:B------:R-:W-:Y:S01]  /*0500*/  FADD R10, R10, -R9 ;  /* 0x800000090a0a7221 */ /* 0x000fe20000000000 */
[----:B------:R-:W1:Y:S06]  /*0510*/  MUFU.RCP R18, R18 ;  /* 0x0000001200127308 */ /* 0x000e6c0000001000 */
[----:B------:R-:W-:Y:S01]  /*0520*/  @P3 FMUL R16, R16, 0.25 ;  /* 0x3e80000010103820 */ /* 0x000fe20000400000 */
[----:B------:R-:W-:Y:S01]  /*0530*/  @P3 FMUL R17, R17, 0.25 ;  /* 0x3e80000011113820 */ /* 0x000fe20000400000 */
[----:B------:R-:W-:-:S02]  /*0540*/  @P3 FMUL R12, R12, 0.25 ;  /* 0x3e8000000c0c3820 */ /* 0x000fc40000400000 */
[----:B------:R-:W-:Y:S01]  /*0550*/  @!P5 FMUL R16, R16, 16777216 ;  /* 0x4b8000001010d820 */ /* 0x000fe20000400000 */
[----:B------:R-:W-:Y:S01]  /*0560*/  @!P5 FMUL R17, R17, 16777216 ;  /* 0x4b8000001111d820 */ /* 0x000fe20000400000 */
[----:B------:R-:W-:Y:S01]  /*0570*/  @!P5 FMUL R12, R12, 16777216 ;  /* 0x4b8000000c0cd820 */ /* 0x000fe20000400000 */
[----:B-1----:R-:W-:-:S03]  /*0580*/  FMUL R9, R18, R8 ;  /* 0x0000000812097220 */ /* 0x002fc60000400000 */
[----:B------:R-:W1:Y:S01]  /*0590*/  MUFU.RCP R16, R16 ;  /* 0x0000001000107308 */ /* 0x000e620000001000 */
[----:B------:R-:W-:Y:S01]  /*05a0*/  FMUL R13, R18, R13 ;  /* 0x0000000d120d7220 */ /* 0x000fe20000400000 */
[C---:B-1----:R-:W-:Y:S01]  /*05b0*/  FMUL R8, R16.reuse, R17 ;  /* 0x0000001110087220 */ /* 0x042fe20000400000 */
[----:B------:R-:W-:Y:S02]  /*05c0*/  FMUL R12, R16, R12 ;  /* 0x0000000c100c7220 */ /* 0x000fe40000400000 */
[----:B------:R1:W2:Y:S02]  /*05d0*/  LDG.E.EL.128 R16, desc[UR4][R24.64] ;  /* 0x0000000418107981 */ /* 0x0002a4000c2e1d00 */
[----:B-1----:R-:W-:-:S05]  /*05e0*/  IADD3 R25, R0, 0x20200, RZ ;  /* 0x0002020000197810 */ /* 0x002fca0007ffe0ff */
[----:B------:R-:W-:-:S06]  /*05f0*/  IMAD.WIDE R24, R25, 0x4, R2 ;  /* 0x0000000419187825 */ /* 0x000fcc00078e0202 */
[----:B------:R-:W3:Y:S01]  /*0600*/  LDG.E.128 R24, desc[UR4][R24.64] ;  /* 0x0000000418187981 */ /* 0x000ee2000c1e1d00 */
[----:B------:R-:W-:Y:S01]  /*0610*/  FMUL R14, R14, 1.4426950216293334961 ;  /* 0x3fb8aa3b0e0e7820 */ /* 0x000fe20000400000 */
[----:B------:R-:W-:-:S04]  /*0620*/  FMUL R10, R10, 1.4426950216293334961 ;  /* 0x3fb8aa3b0a0a7820 */ /* 0x000fc80000400000 */
[----:B------:R-:W-:Y:S02]  /*0630*/  FSETP.GEU.AND P0, PT, R14, -126, PT ;  /* 0xc2fc00000e00780b */ /* 0x000fe40003f0e000 */
[----:B------:R-:W-:Y:S01]  /*0640*/  FSETP.GEU.AND P1, PT, R10, -126, PT ;  /* 0xc2fc00000a00780b */ /* 0x000fe20003f2e000 */
[----:B----4-:R-:W-:-:S04]  /*0650*/  FMUL R13, R4, R13 ;  /* 0x0000000d040d7220 */ /* 0x010fc80000400000 */
[----:B-----5:R-:W-:-:S06]  /*0660*/  FFMA R32, R32, R9, R13 ;  /* 0x0000000920207223 */ /* 0x020fcc000000000d */
[----:B------:R-:W-:Y:S02]  /*0670*/  @!P0 FMUL R14, R14, 0.5 ;  /* 0x3f0000000e0e8820 */ /* 0x000fe40000400000 */
[----:B------:R-:W-:Y:S02]  /*0680*/  @!P1 FMUL R10, R10, 0.5 ;  /* 0x3f0000000a0a9820 */ /* 0x000fe40000400000 */
[----:B------:R-:W1:Y:S08]  /*0690*/  MUFU.EX2 R9, R14 ;  /* 0x0000000e00097308 */ /* 0x000e700000000800 */
[----:B------:R-:W4:Y:S01]  /*06a0*/  MUFU.EX2 R4, R10 ;  /* 0x0000000a00047308 */ /* 0x000f220000000800 */
[----:B------:R-:W-:Y:S01]  /*06b0*/  FMUL R12, R5, R12 ;  /* 0x0000000c050c7220 */ /* 0x000fe20000400000 */
[----:B-1----:R-:W-:Y:S01]  /*06c0*/  @!P0 FMUL R9, R9, R9 ;  /* 0x0000000909098220 */ /* 0x002fe20000400000 */
[----:B----4-:R-:W-:-:S04]  /*06d0*/  @!P1 FMUL R4, R4, R4 ;  /* 0x0000000404049220 */ /* 0x010fc80000400000 */
[----:B------:R-:W-:-:S05]  /*06e0*/  FADD R5, R9, R4 ;  /* 0x0000000409057221 */ /* 0x000fca0000000000 */
[C---:B------:R-:W-:Y:S02]  /*06f0*/  FSETP.GT.AND P0, PT, R5.reuse, 8.50705917302346158658e+37, PT ;  /* 0x7e8000000500780b */ /* 0x040fe40003f04000 */
[----:B------:R-:W-:-:S11]  /*0700*/  FSETP.GEU.AND P1, PT, R5, 1.175494350822287508e-38, PT ;  /* 0x008000000500780b */ /* 0x000fd60003f2e000 */
[----:B------:R-:W-:-:S04]  /*0710*/  @P0 FMUL R5, R5, 0.25 ;  /* 0x3e80000005050820 */ /* 0x000fc80000400000 */
[----:B------:R-:W-:-:S06]  /*0720*/  @!P1 FMUL R5, R5, 16777216 ;  /* 0x4b80000005059820 */ /* 0x000fcc0000400000 */
[----:B------:R-:W1:Y:S01]  /*0730*/  MUFU.RCP R5, R5 ;  /* 0x0000000500057308 */ /* 0x000e620000001000 */
[----:B------:R-:W-:Y:S01]  /*0740*/  @P0 FMUL R9, R9, 0.25 ;  /* 0x3e80000009090820 */ /* 0x000fe20000400000 */
[----:B------:R-:W-:Y:S01]  /*0750*/  @P0 FMUL R4, R4, 0.25 ;  /* 0x3e80000004040820 */ /* 0x000fe20000400000 */
[----:B------:R-:W-:Y:S02]  /*0760*/  FSETP.GT.AND P0, PT, R15, R11, PT ;  /* 0x0000000b0f00720b */ /* 0x000fe40003f04000 */
[----:B------:R-:W-:Y:S01]  /*0770*/  @!P1 FMUL R9, R9, 16777216 ;  /* 0x4b80000009099820 */ /* 0x000fe20000400000 */
[----:B------:R-:W-:Y:S01]  /*0780*/  @!P1 FMUL R4, R4, 16777216 ;  /* 0x4b80000004049820 */ /* 0x000fe20000400000 */
[C---:B------:R-:W-:Y:S02]  /*0790*/  FSETP.NAN.AND P1, PT, R15.reuse, R15, PT ;  /* 0x0000000f0f00720b */ /* 0x040fe40003f28000 */
[----:B------:R-:W-:Y:S01]  /*07a0*/  FSEL R2, R15, R11, P0 ;  /* 0x0000000b0f027208 */ /* 0x000fe20000000000 */
[C---:B-1----:R-:W-:Y:S01]  /*07b0*/  FMUL R3, R5.reuse, R9 ;  /* 0x0000000905037220 */ /* 0x042fe20000400000 */
[----:B------:R-:W-:-:S02]  /*07c0*/  FMUL R9, R5, R4 ;  /* 0x0000000405097220 */ /* 0x000fc40000400000 */
[----:B------:R-:W-:Y:S02]  /*07d0*/  FSEL R4, R15, R2, P1 ;  /* 0x000000020f047208 */ /* 0x000fe40000800000 */
[----:B------:R-:W-:-:S03]  /*07e0*/  FMUL R9, R6, R9 ;  /* 0x0000000906097220 */ /* 0x000fc60000400000 */
[--C-:B------:R-:W-:Y:S01]  /*07f0*/  FADD R2, R15, -R4.reuse ;  /* 0x800000040f027221 */ /* 0x100fe20000000000 */
[----:B------:R-:W-:Y:S01]  /*0800*/  FFMA R34, R34, R3, R9 ;  /* 0x0000000322227223 */ /* 0x000fe20000000009 */
[----:B------:R-:W-:Y:S02]  /*0810*/  FADD R11, R11, -R4 ;  /* 0x800000040b0b7221 */ /* 0x000fe40000000000 */
[----:B------:R-:W-:Y:S02]  /*0820*/  FMUL R2, R2, 1.4426950216293334961 ;  /* 0x3fb8aa3b02027820 */ /* 0x000fe40000400000 */
[----:B------:R-:W-:Y:S01]  /*0830*/  FMUL R5, R11, 1.4426950216293334961 ;  /* 0x3fb8aa3b0b057820 */ /* 0x000fe20000400000 */
[----:B------:R-:W-:Y:S01]  /*0840*/  FFMA R33, R33, R8, R12 ;  /* 0x0000000821217223 */ /* 0x000fe2000000000c */
[----:B--2---:R-:W-:-:S04]  /*0850*/  FSETP.GT.AND P0, PT, R16, R20, PT ;  /* 0x000000141000720b */ /* 0x004fc80003f04000 */
[C---:B------:R-:W-:Y:S02]  /*0860*/  FSEL R3, R16.reuse, R20, P0 ;  /* 0x0000001410037208 */ /* 0x040fe40000000000 */
[C---:B------:R-:W-:Y:S02]  /*0870*/  FSETP.GT.AND P0, PT, R17.reuse, R21, PT ;  /* 0x000000151100720b */ /* 0x040fe40003f04000 */
[C---:B------:R-:W-:Y:S02]  /*0880*/  FSETP.NAN.AND P2, PT, R16.reuse, R16, PT ;  /* 0x000000101000720b */ /* 0x040fe40003f48000 */
[C---:B------:R-:W-:Y:S02]  /*0890*/  FSETP.NAN.AND P1, PT, R17.reuse, R17, PT ;  /* 0x000000111100720b */ /* 0x040fe40003f28000 */
[----:B------:R-:W-:Y:S02]  /*08a0*/  FSEL R4, R17, R21, P0 ;  /* 0x0000001511047208 */ /* 0x000fe40000000000 */
[----:B------:R-:W-:-:S02]  /*08b0*/  FSEL R3, R16, R3, P2 ;  /* 0x0000000310037208 */ /* 0x000fc40001000000 */
[----:B------:R-:W-:Y:S02]  /*08c0*/  FSEL R4, R17, R4, P1 ;  /* 0x0000000411047208 */ /* 0x000fe40000800000 */
[----:B------:R-:W-:Y:S02]  /*08d0*/  FSETP.GEU.AND P1, PT, R2, -126, PT ;  /* 0xc2fc00000200780b */ /* 0x000fe40003f2e000 */
[----:B------:R-:W-:Y:S01]  /*08e0*/  FSETP.GEU.AND P2, PT, R5, -126, PT ;  /* 0xc2fc00000500780b */ /* 0x000fe20003f4e000 */
[----:B------:R-:W-:-:S10]  /*08f0*/  FADD R6, R16, -R3 ;  /* 0x8000000310067221 */ /* 0x000fd40000000000 */
[----:B------:R-:W-:Y:S02]  /*0900*/  @!P1 FMUL R2, R2, 0.5 ;  /* 0x3f00000002029820 */ /* 0x000fe40000400000 */
[----:B------:R-:W-:-:S04]  /*0910*/  @!P2 FMUL R5, R5, 0.5 ;  /* 0x3f0000000505a820 */ /* 0x000fc80000400000 */
[----:B------:R-:W1:Y:S01]  /*0920*/  MUFU.EX2 R2, R2 ;  /* 0x0000000200027308 */ /* 0x000e620000000800 */
[----:B------:R-:W-:-:S07]  /*0930*/  FMUL R6, R6, 1.4426950216293334961 ;  /* 0x3fb8aa3b06067820 */ /* 0x000fce0000400000 */
[----:B------:R-:W2:Y:S01]  /*0940*/  MUFU.EX2 R5, R5 ;  /* 0x0000000500057308 */ /* 0x000ea20000000800 */
[----:B------:R-:W-:Y:S02]  /*0950*/  FSETP.GT.AND P0, PT, R18, R22, PT ;  /* 0x000000161200720b */ /* 0x000fe40003f04000 */
[----:B------:R-:W-:Y:S01]  /*0960*/  FSETP.GEU.AND P5, PT, R6, -126, PT ;  /* 0xc2fc00000600780b */ /* 0x000fe20003fae000 */
[----:B------:R-:W-:Y:S01]  /*0970*/  FADD R20, R20, -R3 ;  /* 0x8000000314147221 */ /* 0x000fe20000000000 */
[C---:B------:R-:W-:Y:S02]  /*0980*/  FSETP.NAN.AND P3, PT, R18.reuse, R18, PT ;  /* 0x000000121200720b */ /* 0x040fe40003f68000 */
[----:B------:R-:W-:Y:S01]  /*0990*/  FSEL R3, R18, R22, P0 ;  /* 0x0000001612037208 */ /* 0x000fe20000000000 */
[----:B-1----:R-:W-:Y:S01]  /*09a0*/  @!P1 FMUL R2, R2, R2 ;  /* 0x0000000202029220 */ /* 0x002fe20000400000 */
[----:B------:R-:W-:Y:S01]  /*09b0*/  FSETP.GT.AND P0, PT, R19, R23, PT ;  /* 0x000000171300720b */ /* 0x000fe20003f04000 */
[--C-:B------:R-:W-:Y:S01]  /*09c0*/  FADD R17, R17, -R4.reuse ;  /* 0x8000000411117221 */ /* 0x100fe20000000000 */
[----:B------:R-:W-:Y:S01]  /*09d0*/  FADD R21, R21, -R4 ;  /* 0x8000000415157221 */ /* 0x000fe20000000000 */
[----:B------:R-:W-:Y:S01]  /*09e0*/  FSEL R3, R18, R3, P3 ;  /* 0x0000000312037208 */ /* 0x000fe20001800000 */
[----:B--2---:R-:W-:Y:S01]  /*09f0*/  @!P2 FMUL R5, R5, R5 ;  /* 0x000000050505a220 */ /* 0x004fe20000400000 */
[----:B------:R-:W-:-:S02]  /*0a00*/  FSETP.NAN.AND P3, PT, R19, R19, PT ;  /* 0x000000131300720b */ /* 0x000fc40003f68000 */
[C---:B------:R-:W-:Y:S01]  /*0a10*/  FSEL R4, R19.reuse, R23, P0 ;  /* 0x0000001713047208 */ /* 0x040fe20000000000 */
[----:B------:R-:W-:Y:S01]  /*0a20*/  FADD R10, R2, R5 ;  /* 0x00000005020a7221 */ /* 0x000fe20000000000 */
[----:B------:R-:W-:Y:S01]  /*0a30*/  @!P5 FMUL R6, R6, 0.5 ;  /* 0x3f0000000606d820 */ /* 0x000fe20000400000 */
[----:B------:R-:W-:Y:S01]  /*0a40*/  FMUL R9, R20, 1.4426950216293334961 ;  /* 0x3fb8aa3b14097820 */ /* 0x000fe20000400000 */
[----:B------:R-:W-:Y:S02]  /*0a50*/  FSEL R4, R19, R4, P3 ;  /* 0x0000000413047208 */ /* 0x000fe40001800000 */
[C---:B------:R-:W-:Y:S02]  /*0a60*/  FSETP.GT.AND P3, PT, R10.reuse, 8.50705917302346158658e+37, PT ;  /* 0x7e8000000a00780b */ /* 0x040fe40003f64000 */
[----:B------:R-:W-:Y:S01]  /*0a70*/  FSETP.GEU.AND P4, PT, R10, 1.175494350822287508e-38, PT ;  /* 0x008000000a00780b */ /* 0x000fe20003f8e000 */
[----:B------:R-:W1:Y:S01]  /*0a80*/  MUFU.EX2 R6, R6 ;  /* 0x0000000600067308 */ /* 0x000e620000000800 */
[----:B------:R-:W-:Y:S01]  /*0a90*/  FSETP.GEU.AND P6, PT, R9, -126, PT ;  /* 0xc2fc00000900780b */ /* 0x000fe20003fce000 */
[--C-:B------:R-:W-:Y:S01]  /*0aa0*/  FADD R18, R18, -R3.reuse ;  /* 0x8000000312127221 */ /* 0x100fe20000000000 */
[----:B------:R-:W-:Y:S01]  /*0ab0*/  FADD R22, R22, -R3 ;  /* 0x8000000316167221 */ /* 0x000fe20000000000 */
[----:B------:R-:W-:Y:S01]  /*0ac0*/  FMUL R3, R17, 1.4426950216293334961 ;  /* 0x3fb8aa3b11037820 */ /* 0x000fe20000400000 */
[--C-:B------:R-:W-:Y:S01]  /*0ad0*/  FADD R19, R19, -R4.reuse ;  /* 0x8000000413137221 */ /* 0x100fe20000000000 */
[----:B------:R-:W-:Y:S01]  /*0ae0*/  FADD R23, R23, -R4 ;  /* 0x8000000417177221 */ /* 0x000fe20000000000 */
[----:B------:R-:W-:Y:S01]  /*0af0*/  FMUL R4, R21, 1.4426950216293334961 ;  /* 0x3fb8aa3b15047820 */ /* 0x000fe20000400000 */
[----:B------:R-:W-:-:S02]  /*0b00*/  FMUL R11, R18, 1.4426950216293334961 ;  /* 0x3fb8aa3b120b7820 */ /* 0x000fc40000400000 */
[----:B------:R-:W-:Y:S01]  /*0b10*/  @P3 FMUL R10, R10, 0.25 ;  /* 0x3e8000000a0a3820 */ /* 0x000fe20000400000 */
[----:B------:R-:W-:Y:S01]  /*0b20*/  FMUL R8, R22, 1.4426950216293334961 ;  /* 0x3fb8aa3b16087820 */ /* 0x000fe20000400000 */
[----:B------:R-:W-:Y:S01]  /*0b30*/  FMUL R19, R19, 1.4426950216293334961 ;  /* 0x3fb8aa3b13137820 */ /* 0x000fe20000400000 */
[----:B------:R-:W-:Y:S01]  /*0b40*/  @P3 FMUL R2, R2, 0.25 ;  /* 0x3e80000002023820 */ /* 0x000fe20000400000 */
[----:B------:R-:W-:Y:S01]  /*0b50*/  @P3 FMUL R5, R5, 0.25 ;  /* 0x3e80000005053820 */ /* 0x000fe20000400000 */
[----:B------:R-:W-:Y:S01]  /*0b60*/  FMUL R23, R23, 1.4426950216293334961 ;  /* 0x3fb8aa3b17177820 */ /* 0x000fe20000400000 */
[----:B------:R-:W-:Y:S01]  /*0b70*/  FSETP.GEU.AND P0, PT, R3, -126, PT ;  /* 0xc2fc00000300780b */ /* 0x000fe20003f0e000 */
[----:B------:R-:W-:Y:S01]  /*0b80*/  @!P4 FMUL R10, R10, 16777216 ;  /* 0x4b8000000a0ac820 */ /* 0x000fe20000400000 */
[----:B------:R-:W-:Y:S01]  /*0b90*/  @!P6 FMUL R9, R9, 0.5 ;  /* 0x3f0000000909e820 */ /* 0x000fe20000400000 */
[----:B------:R-:W-:Y:S01]  /*0ba0*/  FSETP.GEU.AND P1, PT, R4, -126, PT ;  /* 0xc2fc00000400780b */ /* 0x000fe20003f2e000 */
[----:B------:R-:W-:Y:S01]  /*0bb0*/  @!P4 FMUL R2, R2, 16777216 ;  /* 0x4b8000000202c820 */ /* 0x000fe20000400000 */
[----:B------:R-:W-:Y:S01]  /*0bc0*/  FSETP.GEU.AND P2, PT, R11, -126, PT ;  /* 0xc2fc00000b00780b */ /* 0x000fe20003f4e000 */
[----:B------:R-:W-:Y:S01]  /*0bd0*/  @!P4 FMUL R5, R5, 16777216 ;  /* 0x4b8000000505c820 */ /* 0x000fe20000400000 */
[----:B------:R-:W-:Y:S01]  /*0be0*/  FSETP.GEU.AND P3, PT, R8, -126, PT ;  /* 0xc2fc00000800780b */ /* 0x000fe20003f6e000 */
[----:B-1----:R-:W-:Y:S01]  /*0bf0*/  @!P5 FMUL R6, R6, R6 ;  /* 0x000000060606d220 */ /* 0x002fe20000400000 */
[----:B------:R-:W1:Y:S01]  /*0c00*/  MUFU.RCP R12, R10 ;  /* 0x0000000a000c7308 */ /* 0x000e620000001000 */
[----:B------:R-:W-:-:S02]  /*0c10*/  FSETP.GEU.AND P4, PT, R19, -126, PT ;  /* 0xc2fc00001300780b */ /* 0x000fc40003f8e000 */
[----:B------:R-:W-:-:S05]  /*0c20*/  FSETP.GEU.AND P5, PT, R23, -126, PT ;  /* 0xc2fc00001700780b */ /* 0x000fca0003fae000 */
[----:B------:R-:W2:Y:S01]  /*0c30*/  MUFU.EX2 R9, R9 ;  /* 0x0000000900097308 */ /* 0x000ea20000000800 */
[----:B------:R-:W-:Y:S01]  /*0c40*/  @!P0 FMUL R3, R3, 0.5 ;  /* 0x3f00000003038820 */ /* 0x000fe20000400000 */
[----:B------:R-:W-:Y:S01]  /*0c50*/  @!P1 FMUL R4, R4, 0.5 ;  /* 0x3f00000004049820 */ /* 0x000fe20000400000 */
[----:B------:R-:W-:Y:S01]  /*0c60*/  @!P2 FMUL R11, R11, 0.5 ;  /* 0x3f0000000b0ba820 */ /* 0x000fe20000400000 */
[----:B------:R-:W-:Y:S02]  /*0c70*/  @!P3 FMUL R8, R8, 0.5 ;  /* 0x3f0000000808b820 */ /* 0x000fe40000400000 */
[----:B------:R-:W-:Y:S02]  /*0c80*/  @!P4 FMUL R19, R19, 0.5 ;  /* 0x3f0000001313c820 */ /* 0x000fe40000400000 */
[----:B------:R-:W-:Y:S01]  /*0c90*/  @!P5 FMUL R23, R23, 0.5 ;  /* 0x3f0000001717d820 */ /* 0x000fe20000400000 */
[----:B------:R-:W4:Y:S01]  /*0ca0*/  MUFU.EX2 R3, R3 ;  /* 0x0000000300037308 */ /* 0x000f220000000800 */
[C---:B-1----:R-:W-:Y:S01]  /*0cb0*/  FMUL R10, R12.reuse, R2 ;  /* 0x000000020c0a7220 */ /* 0x042fe20000400000 */
[----:B------:R-:W-:Y:S01]  /*0cc0*/  FMUL R12, R12, R5 ;  /* 0x000000050c0c7220 */ /* 0x000fe20000400000 */
[----:B--2---:R-:W-:-:S05]  /*0cd0*/  @!P6 FMUL R9, R9, R9 ;  /* 0x000000090909e220 */ /* 0x004fca0000400000 */
[----:B------:R-:W1:Y:S01]  /*0ce0*/  MUFU.EX2 R4, R4 ;  /* 0x0000000400047308 */ /* 0x000e620000000800 */
[----:B------:R-:W-:-:S07]  /*0cf0*/  FADD R13, R6, R9 ;  /* 0x00000009060d7221 */ /* 0x000fce0000000000 */
[----:B------:R-:W2:Y:S08]  /*0d00*/  MUFU.EX2 R2, R19 ;  /* 0x0000001300027308 */ /* 0x000eb00000000800 */
[----:B------:R-:W5:Y:S08]  /*0d10*/  MUFU.EX2 R5, R23 ;  /* 0x0000001700057308 */ /* 0x000f700000000800 */
[----:B------:R-:W3:Y:S08]  /*0d20*/  MUFU.EX2 R11, R11 ;  /* 0x0000000b000b7308 */ /* 0x000ef00000000800 */
[----:B------:R-:W3:Y:S01]  /*0d30*/  MUFU.EX2 R8, R8 ;  /* 0x0000000800087308 */ /* 0x000ee20000000800 */
[----:B------:R-:W-:Y:S01]  /*0d40*/  FSETP.GT.AND P6, PT, R13, 8.50705917302346158658e+37, PT ;  /* 0x7e8000000d00780b */ /* 0x000fe20003fc4000 */
[----:B----4-:R-:W-:Y:S01]  /*0d50*/  @!P0 FMUL R3, R3, R3 ;  /* 0x0000000303038220 */ /* 0x010fe20000400000 */
[----:B------:R-:W-:Y:S01]  /*0d60*/  FMUL R12, R7, R12 ;  /* 0x0000000c070c7220 */ /* 0x000fe20000400000 */
[----:B------:R-:W-:Y:S01]  /*0d70*/  FSETP.GEU.AND P0, PT, R13, 1.175494350822287508e-38, PT ;  /* 0x008000000d00780b */ /* 0x000fe20003f0e000 */
[----:B-1----:R-:W-:Y:S01]  /*0d80*/  @!P1 FMUL R4, R4, R4 ;  /* 0x0000000404049220 */ /* 0x002fe20000400000 */
[----:B--2---:R-:W-:Y:S01]  /*0d90*/  @!P4 FMUL R2, R2, R2 ;  /* 0x000000020202c220 */ /* 0x004fe20000400000 */
[----:B-----5:R-:W-:Y:S01]  /*0da0*/  @!P5 FMUL R5, R5, R5 ;  /* 0x000000050505d220 */ /* 0x020fe20000400000 */
[----:B0--3--:R-:W-:Y:S01]  /*0db0*/  @!P2 FMUL R11, R11, R11 ;  /* 0x0000000b0b0ba220 */ /* 0x009fe20000400000 */
[----:B------:R-:W-:Y:S01]  /*0dc0*/  FFMA R35, R35, R10, R12 ;  /* 0x0000000a23237223 */ /* 0x000fe2000000000c */
[----:B------:R-:W-:Y:S01]  /*0dd0*/  FADD R7, R3, R4 ;  /* 0x0000000403077221 */ /* 0x000fe20000000000 */
[----:B------:R-:W-:Y:S01]  /*0de0*/  FADD R12, R2, R5 ;  /* 0x00000005020c7221 */ /* 0x000fe20000000000 */
[----:B------:R-:W-:-:S02]  /*0df0*/  @!P3 FMUL R8, R8, R8 ;  /* 0x000000080808b220 */ /* 0x000fc40000400000 */
[----:B------:R-:W-:Y:S02]  /*0e00*/  @P6 FMUL R13, R13, 0.25 ;  /* 0x3e8000000d0d6820 */ /* 0x000fe40000400000 */
[----:B------:R-:W-:Y:S01]  /*0e10*/  FADD R14, R11, R8 ;  /* 0x000000080b0e7221 */ /* 0x000fe20000000000 */
[----:B------:R-:W-:Y:S02]  /*0e20*/  FSETP.GT.AND P1, PT, R7, 8.50705917302346158658e+37, PT ;  /* 0x7e8000000700780b */ /* 0x000fe40003f24000 */
[----:B------:R-:W-:Y:S02]  /*0e30*/  FSETP.GT.AND P3, PT, R12, 8.50705917302346158658e+37, PT ;  /* 0x7e8000000c00780b */ /* 0x000fe40003f64000 */
[----:B------:R-:W-:Y:S01]  /*0e40*/  FSETP.GT.AND P4, PT, R14, 8.50705917302346158658e+37, PT ;  /* 0x7e8000000e00780b */ /* 0x000fe20003f84000 */
[----:B------:R-:W-:Y:S01]  /*0e50*/  @!P0 FMUL R13, R13, 16777216 ;  /* 0x4b8000000d0d8820 */ /* 0x000fe20000400000 */
[----:B------:R-:W-:Y:S01]  /*0e60*/  @P6 FMUL R6, R6, 0.25 ;  /* 0x3e80000006066820 */ /* 0x000fe20000400000 */
[----:B------:R-:W-:Y:S01]  /*0e70*/  @P6 FMUL R9, R9, 0.25 ;  /* 0x3e80000009096820 */ /* 0x000fe20000400000 */
[----:B------:R-:W-:-:S02]  /*0e80*/  FSETP.GEU.AND P5, PT, R7, 1.175494350822287508e-38, PT ;  /* 0x008000000700780b */ /* 0x000fc40003fae000 */
[----:B------:R-:W-:Y:S02]  /*0e90*/  FSETP.GEU.AND P6, PT, R12, 1.175494350822287508e-38, PT ;  /* 0x008000000c00780b */ /* 0x000fe40003fce000 */
[----:B------:R-:W-:Y:S01]  /*0ea0*/  FSETP.GEU.AND P2, PT, R14, 1.175494350822287508e-38, PT ;  /* 0x008000000e00780b */ /* 0x000fe20003f4e000 */
[----:B------:R-:W0:Y:S01]  /*0eb0*/  MUFU.RCP R15, R13 ;  /* 0x0000000d000f7308 */ /* 0x000e220000001000 */
[----:B------:R-:W-:Y:S01]  /*0ec0*/  @P1 FMUL R7, R7, 0.25 ;  /* 0x3e80000007071820 */ /* 0x000fe20000400000 */
[----:B------:R-:W-:Y:S02]  /*0ed0*/  @P3 FMUL R12, R12, 0.25 ;  /* 0x3e8000000c0c3820 */ /* 0x000fe40000400000 */
[----:B------:R-:W-:Y:S01]  /*0ee0*/  @P4 FMUL R14, R14, 0.25 ;  /* 0x3e8000000e0e4820 */ /* 0x000fe20000400000 */
[----:B------:R-:W-:-:S03]  /*0ef0*/  @!P0 FMUL R6, R6, 16777216 ;  /* 0x4b80000006068820 */ /* 0x000fc60000400000 */
[----:B------:R-:W-:Y:S02]  /*0f00*/  @!P5 FMUL R7, R7, 16777216 ;  /* 0x4b8000000707d820 */ /* 0x000fe40000400000 */
[----:B------:R-:W-:Y:S02]  /*0f10*/  @!P6 FMUL R12, R12, 16777216 ;  /* 0x4b8000000c0ce820 */ /* 0x000fe40000400000 */
[----:B------:R-:W-:Y:S01]  /*0f20*/  @!P2 FMUL R14, R14, 16777216 ;  /* 0x4b8000000e0ea820 */ /* 0x000fe20000400000 */
[----:B------:R1:W2:Y:S01]  /*0f30*/  MUFU.RCP R10, R7 ;  /* 0x00000007000a7308 */ /* 0x0002a20000001000 */
[----:B0-----:R-:W-:-:S07]  /*0f40*/  FMUL R13, R15, R6 ;  /* 0x000000060f0d7220 */ /* 0x001fce0000400000 */
[----:B------:R-:W0:Y:S01]  /*0f50*/  MUFU.RCP R12, R12 ;  /* 0x0000000c000c7308 */ /* 0x000e220000001000 */
[----:B-1----:R-:W1:Y:S01]  /*0f60*/  LDC.64 R6, c[0x0][0x220] ;  /* 0x00008800ff067b82 */ /* 0x002e620000000a00 */
[----:B------:R-:W-:-:S06]  /*0f70*/  @P1 FMUL R3, R3, 0.25 ;  /* 0x3e80000003031820 */ /* 0x000fcc0000400000 */
[----:B------:R-:W3:Y:S01]  /*0f80*/  MUFU.RCP R14, R14 ;  /* 0x0000000e000e7308 */ /* 0x000ee20000001000 */
[----:B------:R-:W-:Y:S01]  /*0f90*/  @P3 FMUL R2, R2, 0.25 ;  /* 0x3e80000002023820 */ /* 0x000fe20000400000 */
[----:B------:R-:W-:Y:S01]  /*0fa0*/  @P1 FMUL R4, R4, 0.25 ;  /* 0x3e80000004041820 */ /* 0x000fe20000400000 */
[----:B------:R-:W-:Y:S01]  /*0fb0*/  @P4 FMUL R8, R8, 0.25 ;  /* 0x3e80000008084820 */ /* 0x000fe20000400000 */
[----:B------:R-:W-:Y:S01]  /*0fc0*/  @P3 FMUL R5, R5, 0.25 ;  /* 0x3e80000005053820 */ /* 0x000fe20000400000 */
[----:B------:R-:W-:Y:S01]  /*0fd0*/  @!P5 FMUL R3, R3, 16777216 ;  /* 0x4b8000000303d820 */ /* 0x000fe20000400000 */
[----:B------:R-:W-:Y:S01]  /*0fe0*/  @!P6 FMUL R2, R2, 16777216 ;  /* 0x4b8000000202e820 */ /* 0x000fe20000400000 */
[----:B------:R-:W-:Y:S01]  /*0ff0*/  @!P0 FMUL R9, R9, 16777216 ;  /* 0x4b80000009098820 */ /* 0x000fe20000400000 */
[----:B------:R-:W-:Y:S01]  /*1000*/  @!P5 FMUL R4, R4, 16777216 ;  /* 0x4b8000000404d820 */ /* 0x000fe20000400000 */
[----:B------:R-:W-:Y:S01]  /*1010*/  @P4 FMUL R11, R11, 0.25 ;  /* 0x3e8000000b0b4820 */ /* 0x000fe20000400000 */
[----:B------:R-:W-:Y:S01]  /*1020*/  @!P2 FMUL R8, R8, 16777216 ;  /* 0x4b8000000808a820 */ /* 0x000fe20000400000 */
[----:B------:R-:W-:Y:S01]  /*1030*/  @!P6 FMUL R5, R5, 16777216 ;  /* 0x4b8000000505e820 */ /* 0x000fe20000400000 */
[----:B--2---:R-:W-:Y:S01]  /*1040*/  FMUL R16, R10, R3 ;  /* 0x000000030a107220 */ /* 0x004fe20000400000 */
[----:B0-----:R-:W-:Y:S01]  /*1050*/  FMUL R2, R12, R2 ;  /* 0x000000020c027220 */ /* 0x001fe20000400000 */
[----:B------:R-:W-:Y:S01]  /*1060*/  FMUL R9, R15, R9 ;  /* 0x000000090f097220 */ /* 0x000fe20000400000 */
[----:B------:R-:W-:Y:S01]  /*1070*/  FMUL R4, R10, R4 ;  /* 0x000000040a047220 */ /* 0x000fe20000400000 */
[----:B------:R-:W-:Y:S01]  /*1080*/  @!P2 FMUL R11, R11, 16777216 ;  /* 0x4b8000000b0ba820 */ /* 0x000fe20000400000 */
[----:B---3--:R-:W-:Y:S01]  /*1090*/  FMUL R3, R14, R8 ;  /* 0x000000080e037220 */ /* 0x008fe20000400000 */
[----:B------:R-:W-:Y:S01]  /*10a0*/  FMUL R12, R12, R5 ;  /* 0x000000050c0c7220 */ /* 0x000fe20000400000 */
[----:B------:R-:W-:Y:S01]  /*10b0*/  FMUL R9, R24, R9 ;  /* 0x0000000918097220 */ /* 0x000fe20000400000 */
[----:B------:R-:W-:Y:S01]  /*10c0*/  FMUL R11, R14, R11 ;  /* 0x0000000b0e0b7220 */ /* 0x000fe20000400000 */
[----:B------:R-:W-:Y:S01]  /*10d0*/  FMUL R4, R25, R4 ;  /* 0x0000000419047220 */ /* 0x000fe20000400000 */
[----:B------:R-:W-:Y:S01]  /*10e0*/  FMUL R3, R26, R3 ;  /* 0x000000031a037220 */ /* 0x000fe20000400000 */
[----:B------:R-:W-:Y:S01]  /*10f0*/  FMUL R12, R27, R12 ;  /* 0x0000000c1b0c7220 */ /* 0x000fe20000400000 */
[----:B-1----:R-:W-:-:S04]  /*1100*/  IMAD.WIDE R6, R0, 0x4, R6 ;  /* 0x0000000400067825 */ /* 0x002fc800078e0206 */
[----:B------:R-:W-:Y:S01]  /*1110*/  FFMA R28, R28, R13, R9 ;  /* 0x0000000d1c1c7223 */ /* 0x000fe20000000009 */
[----:B------:R-:W-:Y:S01]  /*1120*/  FFMA R29, R29, R16, R4 ;  /* 0x000000101d1d7223 */ /* 0x000fe20000000004 */
[----:B------:R-:W-:Y:S01]  /*1130*/  FFMA R30, R30, R11, R3 ;  /* 0x0000000b1e1e7223 */ /* 0x000fe20000000003 */
[----:B------:R-:W-:Y:S01]  /*1140*/  FFMA R31, R31, R2, R12 ;  /* 0x000000021f1f7223 */ /* 0x000fe2000000000c */
[----:B------:R-:W-:Y:S04]  /*1150*/  STG.E.128 desc[UR4][R6.64], R32 ;  /* 0x0000002006007986 */ /* 0x000fe8000c101d04 */
[----:B------:R-:W-:Y:S01]  /*1160*/  STG.E.128 desc[UR4][R6.64+0x800], R28 ;  /* 0x0008001c06007986 */ /* 0x000fe2000c101d04 */
[----:B------:R-:W-:Y:S05]  /*1170*/  EXIT ;  /* 0x000000000000794d */ /* 0x000fea0003800000 */
.L_x_0:
[----:B------:R-:W-:-:S00]  /*1180*/  BRA `(.L_x_0) ;  /* 0xfffffffc00fc7947 */ /* 0x000fc0000383ffff */
[----:B------:R-:W-:-:S00]  /*1190*/  NOP ;  /* 0x0000000000007918 */ /* 0x000fc00000000000 */
        /* <DEDUP_REMOVED lines=14> */
.L_x_1:


//--------------------- .nv.constant0.triton_poi_fused__softmax_mul_sum_29 --------------------------
	.section	.nv.constant0.triton_poi_fused__softmax_mul_sum_29,"a",@progbits
	.sectionflags	@""
	.align	4
.nv.constant0.triton_poi_fused__softmax_mul_sum_29:
	.zero		556
